	.headerflags	@"EF_CUDA_TEXMODE_UNIFIED EF_CUDA_64BIT_ADDRESS EF_CUDA_ACCELERATORS EF_CUDA_SM90 EF_CUDA_VIRTUAL_SM(EF_CUDA_SM90)"
	.elftype	@"ET_EXEC"


//--------------------- .nv.info                  --------------------------
	.section	.nv.info,"",@"SHT_CUDA_INFO"
	.align	4


	//----- nvinfo : EIATTR_REGCOUNT
	.align		4
        /*0000*/ 	.byte	0x04, 0x2f
        /*0002*/ 	.short	(.L_3 - .L_2)
	.align		4
.L_2:
        /*0004*/ 	.word	index@(triton_poi_fused__native_batch_norm_legit_no_training_add_convolution_native_batch_norm_backward_relu_56)
        /*0008*/ 	.word	0x00000016


	//----- nvinfo : EIATTR_MIN_STACK_SIZE
	.align		4
.L_3:
        /*000c*/ 	.byte	0x04, 0x12
        /*000e*/ 	.short	(.L_5 - .L_4)
	.align		4
.L_4:
        /*0010*/ 	.word	index@(triton_poi_fused__native_batch_norm_legit_no_training_add_convolution_native_batch_norm_backward_relu_56)
        /*0014*/ 	.word	0x00000000


	//----- nvinfo : EIATTR_FRAME_SIZE
	.align		4
.L_5:
        /*0018*/ 	.byte	0x04, 0x11
        /*001a*/ 	.short	(.L_7 - .L_6)
	.align		4
.L_6:
        /*001c*/ 	.word	index@(triton_poi_fused__native_batch_norm_legit_no_training_add_convolution_native_batch_norm_backward_relu_56)
        /*0020*/ 	.word	0x00000000


	//----- nvinfo : EIATTR_MIN_STACK_SIZE
	.align		4
.L_7:
        /*0024*/ 	.byte	0x04, 0x12
        /*0026*/ 	.short	(.L_9 - .L_8)
	.align		4
.L_8:
        /*0028*/ 	.word	index@(triton_poi_fused__native_batch_norm_legit_no_training_add_convolution_native_batch_norm_backward_relu_56)
        /*002c*/ 	.word	0x00000000
.L_9:


//--------------------- .nv.info.triton_poi_fused__native_batch_norm_legit_no_training_add_convolution_native_batch_norm_backward_relu_56 --------------------------
	.section	.nv.info.triton_poi_fused__native_batch_norm_legit_no_training_add_convolution_native_batch_norm_backward_relu_56,"",@"SHT_CUDA_INFO"
	.sectionflags	@""
	.align	4


	//----- nvinfo : EIATTR_CUDA_API_VERSION
	.align		4
        /*0000*/ 	.byte	0x04, 0x37
        /*0002*/ 	.short	(.L_11 - .L_10)
.L_10:
        /*0004*/ 	.word	0x0000007c


	//----- nvinfo : EIATTR_KPARAM_INFO
	.align		4
.L_11:
        /*0008*/ 	.byte	0x04, 0x17
        /*000a*/ 	.short	(.L_13 - .L_12)
.L_12:
        /*000c*/ 	.word	0x00000000
        /*0010*/ 	.short	0x0009
        /*0012*/ 	.short	0x0048
        /*0014*/ 	.byte	0x00, 0xf0, 0x11, 0x00


	//----- nvinfo : EIATTR_KPARAM_INFO
	.align		4
.L_13:
        /*0018*/ 	.byte	0x04, 0x17
        /*001a*/ 	.short	(.L_15 - .L_14)
.L_14:
        /*001c*/ 	.word	0x00000000
        /*0020*/ 	.short	0x0008
        /*0022*/ 	.short	0x0040
        /*0024*/ 	.byte	0x00, 0xf4, 0x21, 0x00


	//----- nvinfo : EIATTR_KPARAM_INFO
	.align		4
.L_15:
        /*0028*/ 	.byte	0x04, 0x17
        /*002a*/ 	.short	(.L_17 - .L_16)
.L_16:
        /*002c*/ 	.word	0x00000000
        /*0030*/ 	.short	0x0007
        /*0032*/ 	.short	0x0038
        /*0034*/ 	.byte	0x00, 0xf4, 0x21, 0x00


	//----- nvinfo : EIATTR_KPARAM_INFO
	.align		4
.L_17:
        /*0038*/ 	.byte	0x04, 0x17
        /*003a*/ 	.short	(.L_19 - .L_18)
.L_18:
        /*003c*/ 	.word	0x00000000
        /*0040*/ 	.short	0x0006
        /*0042*/ 	.short	0x0030
        /*0044*/ 	.byte	0x00, 0xf4, 0x21, 0x00


	//----- nvinfo : EIATTR_KPARAM_INFO
	.align		4
.L_19:
        /*0048*/ 	.byte	0x04, 0x17
        /*004a*/ 	.short	(.L_21 - .L_20)
.L_20:
        /*004c*/ 	.word	0x00000000
        /*0050*/ 	.short	0x0005
        /*0052*/ 	.short	0x0028
        /*0054*/ 	.byte	0x00, 0xf4, 0x21, 0x00


	//----- nvinfo : EIATTR_KPARAM_INFO
	.align		4
.L_21:
        /*0058*/ 	.byte	0x04, 0x17
        /*005a*/ 	.short	(.L_23 - .L_22)
.L_22:
        /*005c*/ 	.word	0x00000000
        /*0060*/ 	.short	0x0004
        /*0062*/ 	.short	0x0020
        /*0064*/ 	.byte	0x00, 0xf4, 0x21, 0x00


	//----- nvinfo : EIATTR_KPARAM_INFO
	.align		4
.L_23:
        /*0068*/ 	.byte	0x04, 0x17
        /*006a*/ 	.short	(.L_25 - .L_24)
.L_24:
        /*006c*/ 	.word	0x00000000
        /*0070*/ 	.short	0x0003
        /*0072*/ 	.short	0x0018
        /*0074*/ 	.byte	0x00, 0xf4, 0x21, 0x00


	//----- nvinfo : EIATTR_KPARAM_INFO
	.align		4
.L_25:
        /*0078*/ 	.byte	0x04, 0x17
        /*007a*/ 	.short	(.L_27 - .L_26)
.L_26:
        /*007c*/ 	.word	0x00000000
        /*0080*/ 	.short	0x0002
        /*0082*/ 	.short	0x0010
        /*0084*/ 	.byte	0x00, 0xf4, 0x21, 0x00


	//----- nvinfo : EIATTR_KPARAM_INFO
	.align		4
.L_27:
        /*0088*/ 	.byte	0x04, 0x17
        /*008a*/ 	.short	(.L_29 - .L_28)
.L_28:
        /*008c*/ 	.word	0x00000000
        /*0090*/ 	.short	0x0001
        /*0092*/ 	.short	0x0008
        /*0094*/ 	.byte	0x00, 0xf4, 0x21, 0x00


	//----- nvinfo : EIATTR_KPARAM_INFO
	.align		4
.L_29:
        /*0098*/ 	.byte	0x04, 0x17
        /*009a*/ 	.short	(.L_31 - .L_30)
.L_30:
        /*009c*/ 	.word	0x00000000
        /*00a0*/ 	.short	0x0000
        /*00a2*/ 	.short	0x0000
        /*00a4*/ 	.byte	0x00, 0xf4, 0x21, 0x00


	//----- nvinfo : EIATTR_SPARSE_MMA_MASK
	.align		4
.L_31:
        /*00a8*/ 	.byte	0x03, 0x50
        /*00aa*/ 	.short	0x0000


	//----- nvinfo : EIATTR_MAXREG_COUNT
	.align		4
        /*00ac*/ 	.byte	0x03, 0x1b
        /*00ae*/ 	.short	0x00ff


	//----- nvinfo : EIATTR_EXIT_INSTR_OFFSETS
	.align		4
        /*00b0*/ 	.byte	0x04, 0x1c
        /*00b2*/ 	.short	(.L_33 - .L_32)


	//   ....[0]....
.L_32:
        /*00b4*/ 	.word	0x000004a0


	//----- nvinfo : EIATTR_REQNTID
	.align		4
.L_33:
        /*00b8*/ 	.byte	0x04, 0x10
        /*00ba*/ 	.short	(.L_35 - .L_34)
.L_34:
        /*00bc*/ 	.word	0x00000080
        /*00c0*/ 	.word	0x00000001
        /*00c4*/ 	.word	0x00000001


	//----- nvinfo : EIATTR_CBANK_PARAM_SIZE
	.align		4
.L_35:
        /*00c8*/ 	.byte	0x03, 0x19
        /*00ca*/ 	.short	0x004c


	//----- nvinfo : EIATTR_PARAM_CBANK
	.align		4
        /*00cc*/ 	.byte	0x04, 0x0a
        /*00ce*/ 	.short	(.L_37 - .L_36)
	.align		4
.L_36:
        /*00d0*/ 	.word	index@(.nv.constant0.triton_poi_fused__native_batch_norm_legit_no_training_add_convolution_native_batch_norm_backward_relu_56)
        /*00d4*/ 	.short	0x0210
        /*00d6*/ 	.short	0x004c


	//----- nvinfo : EIATTR_SW_WAR
	.align		4
.L_37:
        /*00d8*/ 	.byte	0x04, 0x36
        /*00da*/ 	.short	(.L_39 - .L_38)
.L_38:
        /*00dc*/ 	.word	0x00000008
.L_39:


//--------------------- .nv.callgraph             --------------------------
	.section	.nv.callgraph,"",@"SHT_CUDA_CALLGRAPH"
	.align	4
	.sectionentsize	8
	.align		4
        /*0000*/ 	.word	0x00000000
	.align		4
        /*0004*/ 	.word	0xffffffff
	.align		4
        /*0008*/ 	.word	0x00000000
	.align		4
        /*000c*/ 	.word	0xfffffffe
	.align		4
        /*0010*/ 	.word	0x00000000
	.align		4
        /*0014*/ 	.word	0xfffffffd
	.align		4
        /*0018*/ 	.word	0x00000000
	.align		4
        /*001c*/ 	.word	0xfffffffc


//--------------------- .nv.constant4             --------------------------
	.section	.nv.constant4,"a",@progbits
	.align	8
	.align		8
.nv.constant4:
        /*0000*/ 	.dword	_$_str
	.align		8
        /*0008*/ 	.dword	_$_str_$_2


//--------------------- .text.triton_poi_fused__native_batch_norm_legit_no_training_add_convolution_native_batch_norm_backward_relu_56 --------------------------
	.section	.text.triton_poi_fused__native_batch_norm_legit_no_training_add_convolution_native_batch_norm_backward_relu_56,"ax",@progbits
	.align	128
        .global         triton_poi_fused__native_batch_norm_legit_no_training_add_convolution_native_batch_norm_backward_relu_56
        .type           triton_poi_fused__native_batch_norm_legit_no_training_add_convolution_native_batch_norm_backward_relu_56,@function
        .size           triton_poi_fused__native_batch_norm_legit_no_training_add_convolution_native_batch_norm_backward_relu_56,(.L_x_1 - triton_poi_fused__native_batch_norm_legit_no_training_add_convolution_native_batch_norm_backward_relu_56)
        .other          triton_poi_fused__native_batch_norm_legit_no_training_add_convolution_native_batch_norm_backward_relu_56,@"STO_CUDA_ENTRY STV_DEFAULT"
triton_poi_fused__native_batch_norm_legit_no_training_add_convolution_native_batch_norm_backward_relu_56:
.text.triton_poi_fused__native_batch_norm_legit_no_training_add_convolution_native_batch_norm_backward_relu_56:
[----:B------:R-:W-:Y:S01]  /*0000*/  LDC R1, c[0x0][0x28] ;  /* 0x00000a00ff017b82 */ /* 0x000fe20000000800 */
[----:B------:R-:W1:Y:S07]  /*0010*/  S2R R0, SR_TID.X ;  /* 0x0000000000007919 */ /* 0x000e6e0000002100 */
[----:B------:R-:W2:Y:S01]  /*0020*/  LDC.64 R2, c[0x0][0x230] ;  /* 0x00008c00ff027b82 */ /* 0x000ea20000000a00 */
[----:B------:R-:W-:Y:S01]  /*0030*/  ULDC.64 UR4, c[0x0][0x208] ;  /* 0x0000820000047ab9 */ /* 0x000fe20000000a00 */
[----:B------:R-:W3:Y:S06]  /*0040*/  S2R R7, SR_CTAID.X ;  /* 0x0000000000077919 */ /* 0x000eec0000002500 */
[----:B------:R-:W4:Y:S08]  /*0050*/  LDC.64 R8, c[0x0][0x218] ;  /* 0x00008600ff087b82 */ /* 0x000f300000000a00 */
[----:B------:R-:W5:Y:S08]  /*0060*/  LDC.64 R14, c[0x0][0x228] ;  /* 0x00008a00ff0e7b82 */ /* 0x000f700000000a00 */
[----:B------:R-:W5:Y:S01]  /*0070*/  LDC.64 R12, c[0x0][0x240] ;  /* 0x00009000ff0c7b82 */ /* 0x000f620000000a00 */
[----:B-1----:R-:W-:-:S07]  /*0080*/  SHF.L.U32 R0, R0, 0x1, RZ ;  /* 0x0000000100007819 */ /* 0x002fce00000006ff */
[----:B------:R-:W1:Y:S01]  /*0090*/  LDC.64 R16, c[0x0][0x238] ;  /* 0x00008e00ff107b82 */ /* 0x000e620000000a00 */
[----:B---3--:R-:W-:Y:S02]  /*00a0*/  SHF.R.S32.HI R5, RZ, 0x17, R7 ;  /* 0x00000017ff057819 */ /* 0x008fe40000011407 */
[----:B------:R-:W-:Y:S02]  /*00b0*/  LOP3.LUT R0, R0, 0xfe, RZ, 0xc0, !PT ;  /* 0x000000fe00007812 */ /* 0x000fe400078ec0ff */
[----:B------:R-:W-:Y:S02]  /*00c0*/  SGXT R5, R5, 0x1 ;  /* 0x000000010505781a */ /* 0x000fe40000000200 */
[----:B------:R-:W-:Y:S02]  /*00d0*/  LEA R0, R7, R0, 0x8 ;  /* 0x0000000007007211 */ /* 0x000fe400078e40ff */
[----:B------:R-:W3:Y:S02]  /*00e0*/  LDC.64 R6, c[0x0][0x220] ;  /* 0x00008800ff067b82 */ /* 0x000ee40000000a00 */
[----:B------:R-:W-:-:S04]  /*00f0*/  LEA.HI R5, R5, R0, RZ, 0x2 ;  /* 0x0000000005057211 */ /* 0x000fc800078f10ff */
[----:B------:R-:W-:-:S04]  /*0100*/  LOP3.LUT R5, R5, 0xfffffffc, RZ, 0xc0, !PT ;  /* 0xfffffffc05057812 */ /* 0x000fc800078ec0ff */
[----:B------:R-:W-:Y:S02]  /*0110*/  IADD3 R10, R0, -R5, RZ ;  /* 0x80000005000a7210 */ /* 0x000fe40007ffe0ff */
[----:B------:R-:W1:Y:S03]  /*0120*/  LDC.64 R4, c[0x0][0x210] ;  /* 0x00008400ff047b82 */ /* 0x000e660000000a00 */
[----:B--2---:R-:W-:-:S06]  /*0130*/  IMAD.WIDE R2, R10, 0x4, R2 ;  /* 0x000000040a027825 */ /* 0x004fcc00078e0202 */
[----:B------:R-:W2:Y:S01]  /*0140*/  LDG.E.EL.64 R2, desc[UR4][R2.64] ;  /* 0x0000000402027981 */ /* 0x000ea2000c2e1b00 */
[----:B----4-:R-:W-:-:S04]  /*0150*/  IMAD.WIDE R8, R10, 0x4, R8 ;  /* 0x000000040a087825 */ /* 0x010fc800078e0208 */
[----:B---3--:R-:W-:Y:S02]  /*0160*/  IMAD.WIDE R6, R0, 0x4, R6 ;  /* 0x0000000400067825 */ /* 0x008fe400078e0206 */
[----:B------:R-:W3:Y:S02]  /*0170*/  LDG.E.EL.64 R8, desc[UR4][R8.64] ;  /* 0x0000000408087981 */ /* 0x000ee4000c2e1b00 */
[----:B-----5:R-:W-:Y:S02]  /*0180*/  IMAD.WIDE R14, R10, 0x4, R14 ;  /* 0x000000040a0e7825 */ /* 0x020fe400078e020e */
[----:B------:R-:W4:Y:S02]  /*0190*/  LDG.E.64 R6, desc[UR4][R6.64] ;  /* 0x0000000406067981 */ /* 0x000f24000c1e1b00 */
[----:B01----:R-:W-:Y:S02]  /*01a0*/  IMAD.WIDE R4, R0, 0x4, R4 ;  /* 0x0000000400047825 */ /* 0x003fe400078e0204 */
[----:B------:R-:W5:Y:S04]  /*01b0*/  LDG.E.EL.64 R14, desc[UR4][R14.64] ;  /* 0x000000040e0e7981 */ /* 0x000f68000c2e1b00 */
[----:B------:R-:W3:Y:S01]  /*01c0*/  LDG.E.64 R4, desc[UR4][R4.64] ;  /* 0x0000000404047981 */ /* 0x000ee2000c1e1b00 */
[----:B------:R-:W-:-:S04]  /*01d0*/  IMAD.WIDE R12, R10, 0x4, R12 ;  /* 0x000000040a0c7825 */ /* 0x000fc800078e020c */
[----:B------:R-:W-:Y:S02]  /*01e0*/  IMAD.WIDE R16, R10, 0x4, R16 ;  /* 0x000000040a107825 */ /* 0x000fe400078e0210 */
[----:B------:R-:W4:Y:S04]  /*01f0*/  LDG.E.EL.64 R12, desc[UR4][R12.64] ;  /* 0x000000040c0c7981 */ /* 0x000f28000c2e1b00 */
[----:B------:R0:W4:Y:S02]  /*0200*/  LDG.E.EL.64 R10, desc[UR4][R16.64] ;  /* 0x00000004100a7981 */ /* 0x000124000c2e1b00 */
[----:B0-----:R-:W-:Y:S01]  /*0210*/  HFMA2.MMA R17, -RZ, RZ, 1.625, 0 ;  /* 0x3e800000ff117435 */ /* 0x001fe200000001ff */
[----:B--2---:R-:W-:Y:S01]  /*0220*/  FADD R2, R2, 9.9999997473787516356e-06 ;  /* 0x3727c5ac02027421 */ /* 0x004fe20000000000 */
[----:B------:R-:W-:-:S03]  /*0230*/  FADD R3, R3, 9.9999997473787516356e-06 ;  /* 0x3727c5ac03037421 */ /* 0x000fc60000000000 */
[----:B------:R-:W0:Y:S08]  /*0240*/  MUFU.SQRT R18, R2 ;  /* 0x0000000200127308 */ /* 0x000e300000002000 */
[----:B------:R1:W2:Y:S01]  /*0250*/  MUFU.SQRT R19, R3 ;  /* 0x0000000300137308 */ /* 0x0002a20000002000 */
[C---:B0-----:R-:W-:Y:S02]  /*0260*/  FSETP.GT.AND P0, PT, R18.reuse, 8.50705917302346158658e+37, PT ;  /* 0x7e8000001200780b */ /* 0x041fe40003f04000 */
[----:B------:R-:W-:Y:S01]  /*0270*/  FSETP.GEU.AND P2, PT, R18, 1.175494350822287508e-38, PT ;  /* 0x008000001200780b */ /* 0x000fe20003f4e000 */
[----:B---3--:R-:W-:Y:S01]  /*0280*/  FADD R16, R5, R9 ;  /* 0x0000000905107221 */ /* 0x008fe20000000000 */
[----:B-1----:R-:W0:Y:S01]  /*0290*/  LDC.64 R2, c[0x0][0x248] ;  /* 0x00009200ff027b82 */ /* 0x002e220000000a00 */
[----:B--2---:R-:W-:-:S02]  /*02a0*/  FSETP.GT.AND P1, PT, R19, 8.50705917302346158658e+37, PT ;  /* 0x7e8000001300780b */ /* 0x004fc40003f24000 */
[----:B------:R-:W-:-:S06]  /*02b0*/  FSETP.GEU.AND P3, PT, R19, 1.175494350822287508e-38, PT ;  /* 0x008000001300780b */ /* 0x000fcc0003f6e000 */
[----:B------:R-:W-:-:S04]  /*02c0*/  @P0 FMUL R18, R18, 0.25 ;  /* 0x3e80000012120820 */ /* 0x000fc80000400000 */
[----:B------:R-:W-:Y:S01]  /*02d0*/  @!P2 FMUL R18, R18, 16777216 ;  /* 0x4b8000001212a820 */ /* 0x000fe20000400000 */
[----:B------:R-:W-:-:S04]  /*02e0*/  @P1 FMUL R19, R19, 0.25 ;  /* 0x3e80000013131820 */ /* 0x000fc80000400000 */
[----:B------:R-:W-:Y:S01]  /*02f0*/  @!P3 FMUL R19, R19, 16777216 ;  /* 0x4b8000001313b820 */ /* 0x000fe20000400000 */
[----:B------:R-:W1:Y:S01]  /*0300*/  MUFU.RCP R18, R18 ;  /* 0x0000001200127308 */ /* 0x000e620000001000 */
[----:B------:R-:W-:Y:S01]  /*0310*/  FADD R5, R4, R8 ;  /* 0x0000000804057221 */ /* 0x000fe20000000000 */
[----:B------:R-:W-:-:S06]  /*0320*/  FSEL R9, R17, 1, P0 ;  /* 0x3f80000011097808 */ /* 0x000fcc0000000000 */
[----:B------:R-:W2:Y:S01]  /*0330*/  MUFU.RCP R19, R19 ;  /* 0x0000001300137308 */ /* 0x000ea20000001000 */
[----:B------:R-:W-:Y:S01]  /*0340*/  FSEL R8, R17, 1, P1 ;  /* 0x3f80000011087808 */ /* 0x000fe20000800000 */
[----:B----4-:R-:W-:Y:S01]  /*0350*/  FADD R16, R7, R16 ;  /* 0x0000001007107221 */ /* 0x010fe20000000000 */
[----:B------:R-:W-:Y:S02]  /*0360*/  FADD R7, R6, R5 ;  /* 0x0000000506077221 */ /* 0x000fe40000000000 */
[----:B------:R-:W3:Y:S01]  /*0370*/  LDC.64 R4, c[0x0][0x250] ;  /* 0x00009400ff047b82 */ /* 0x000ee20000000a00 */
[----:B------:R-:W-:Y:S01]  /*0380*/  @!P2 FMUL R9, R9, 16777216 ;  /* 0x4b8000000909a820 */ /* 0x000fe20000400000 */
[----:B------:R-:W-:Y:S01]  /*0390*/  @!P3 FMUL R8, R8, 16777216 ;  /* 0x4b8000000808b820 */ /* 0x000fe20000400000 */
[----:B-----5:R-:W-:Y:S01]  /*03a0*/  FADD R15, -R15, R16 ;  /* 0x000000100f0f7221 */ /* 0x020fe20000000100 */
[----:B------:R-:W-:Y:S01]  /*03b0*/  FADD R14, -R14, R7 ;  /* 0x000000070e0e7221 */ /* 0x000fe20000000100 */
[----:B-1----:R-:W-:Y:S01]  /*03c0*/  FMUL R9, R18, R9 ;  /* 0x0000000912097220 */ /* 0x002fe20000400000 */
[----:B--2---:R-:W-:-:S03]  /*03d0*/  FMUL R8, R19, R8 ;  /* 0x0000000813087220 */ /* 0x004fc60000400000 */
[----:B------:R-:W-:Y:S01]  /*03e0*/  FMUL R9, R14, R9 ;  /* 0x000000090e097220 */ /* 0x000fe20000400000 */
[----:B------:R-:W-:-:S03]  /*03f0*/  FMUL R8, R15, R8 ;  /* 0x000000080f087220 */ /* 0x000fc60000400000 */
[----:B------:R-:W-:Y:S01]  /*0400*/  FFMA R9, R10, R9, R12 ;  /* 0x000000090a097223 */ /* 0x000fe2000000000c */
[----:B------:R-:W-:-:S04]  /*0410*/  FFMA R8, R11, R8, R13 ;  /* 0x000000080b087223 */ /* 0x000fc8000000000d */
[C---:B------:R-:W-:Y:S02]  /*0420*/  FSETP.GEU.AND P0, PT, R9.reuse, RZ, PT ;  /* 0x000000ff0900720b */ /* 0x040fe40003f0e000 */
[----:B------:R-:W-:Y:S01]  /*0430*/  FSETP.GEU.AND P1, PT, R8, RZ, PT ;  /* 0x000000ff0800720b */ /* 0x000fe20003f2e000 */
[----:B0-----:R-:W-:Y:S01]  /*0440*/  IMAD.WIDE R2, R0, 0x4, R2 ;  /* 0x0000000400027825 */ /* 0x001fe200078e0202 */
[----:B------:R-:W-:Y:S02]  /*0450*/  FSEL R6, R9, RZ, P0 ;  /* 0x000000ff09067208 */ /* 0x000fe40000000000 */
[----:B------:R-:W-:Y:S01]  /*0460*/  FSEL R7, R8, RZ, P1 ;  /* 0x000000ff08077208 */ /* 0x000fe20000800000 */
[----:B---3--:R-:W-:-:S04]  /*0470*/  IMAD.WIDE R4, R0, 0x4, R4 ;  /* 0x0000000400047825 */ /* 0x008fc800078e0204 */
[----:B------:R-:W-:Y:S04]  /*0480*/  STG.E.64 desc[UR4][R2.64], R6 ;  /* 0x0000000602007986 */ /* 0x000fe8000c101b04 */
[----:B------:R-:W-:Y:S01]  /*0490*/  STG.E.64 desc[UR4][R4.64], R14 ;  /* 0x0000000e04007986 */ /* 0x000fe2000c101b04 */
[----:B------:R-:W-:Y:S05]  /*04a0*/  EXIT ;  /* 0x000000000000794d */ /* 0x000fea0003800000 */
.L_x_0:
[----:B------:R-:W-:-:S00]  /*04b0*/  BRA `(.L_x_0) ;  /* 0xfffffffc00fc7947 */ /* 0x000fc0000383ffff */
[----:B------:R-:W-:-:S00]  /*04c0*/  NOP ;  /* 0x0000000000007918 */ /* 0x000fc00000000000 */
        /* <DEDUP_REMOVED lines=11> */
.L_x_1:


//--------------------- .nv.global.init           --------------------------
	.section	.nv.global.init,"aw",@progbits
.nv.global.init:
	.type		_$_str,@object
	.size		_$_str,(_$_str_$_2 - _$_str)
_$_str:
        /*0000*/ 	.byte	0x5f, 0x5f, 0x43, 0x55, 0x44, 0x41, 0x5f, 0x46, 0x54, 0x5a, 0x00
	.type		_$_str_$_2,@object
	.size		_$_str_$_2,(.L_1 - _$_str_$_2)
_$_str_$_2:
        /*000b*/ 	.byte	0x5f, 0x5f, 0x43, 0x55, 0x44, 0x41, 0x5f, 0x50, 0x52, 0x45, 0x43, 0x5f, 0x53, 0x51, 0x52, 0x54
        /*001b*/ 	.byte	0x00
.L_1:


//--------------------- .nv.constant0.triton_poi_fused__native_batch_norm_legit_no_training_add_convolution_native_batch_norm_backward_relu_56 --------------------------
	.section	.nv.constant0.triton_poi_fused__native_batch_norm_legit_no_training_add_convolution_native_batch_norm_backward_relu_56,"a",@progbits
	.sectionflags	@""
	.align	4
.nv.constant0.triton_poi_fused__native_batch_norm_legit_no_training_add_convolution_native_batch_norm_backward_relu_56:
	.zero		604
